	.headerflags	@"EF_CUDA_TEXMODE_UNIFIED EF_CUDA_64BIT_ADDRESS EF_CUDA_ACCELERATORS EF_CUDA_SM90 EF_CUDA_VIRTUAL_SM(EF_CUDA_SM90)"
	.elftype	@"ET_EXEC"


//--------------------- .nv.info                  --------------------------
	.section	.nv.info,"",@"SHT_CUDA_INFO"
	.align	4


	//----- nvinfo : EIATTR_REGCOUNT
	.align		4
        /*0000*/ 	.byte	0x04, 0x2f
        /*0002*/ 	.short	(.L_3 - .L_2)
	.align		4
.L_2:
        /*0004*/ 	.word	index@(triton_poi_fused__native_batch_norm_legit_no_training_relu_threshold_backward_1)
        /*0008*/ 	.word	0x00000016


	//----- nvinfo : EIATTR_MIN_STACK_SIZE
	.align		4
.L_3:
        /*000c*/ 	.byte	0x04, 0x12
        /*000e*/ 	.short	(.L_5 - .L_4)
	.align		4
.L_4:
        /*0010*/ 	.word	index@(triton_poi_fused__native_batch_norm_legit_no_training_relu_threshold_backward_1)
        /*0014*/ 	.word	0x00000000


	//----- nvinfo : EIATTR_FRAME_SIZE
	.align		4
.L_5:
        /*0018*/ 	.byte	0x04, 0x11
        /*001a*/ 	.short	(.L_7 - .L_6)
	.align		4
.L_6:
        /*001c*/ 	.word	index@(triton_poi_fused__native_batch_norm_legit_no_training_relu_threshold_backward_1)
        /*0020*/ 	.word	0x00000000


	//----- nvinfo : EIATTR_MIN_STACK_SIZE
	.align		4
.L_7:
        /*0024*/ 	.byte	0x04, 0x12
        /*0026*/ 	.short	(.L_9 - .L_8)
	.align		4
.L_8:
        /*0028*/ 	.word	index@(triton_poi_fused__native_batch_norm_legit_no_training_relu_threshold_backward_1)
        /*002c*/ 	.word	0x00000000
.L_9:


//--------------------- .nv.info.triton_poi_fused__native_batch_norm_legit_no_training_relu_threshold_backward_1 --------------------------
	.section	.nv.info.triton_poi_fused__native_batch_norm_legit_no_training_relu_threshold_backward_1,"",@"SHT_CUDA_INFO"
	.sectionflags	@""
	.align	4


	//----- nvinfo : EIATTR_CUDA_API_VERSION
	.align		4
        /*0000*/ 	.byte	0x04, 0x37
        /*0002*/ 	.short	(.L_11 - .L_10)
.L_10:
        /*0004*/ 	.word	0x0000007c


	//----- nvinfo : EIATTR_KPARAM_INFO
	.align		4
.L_11:
        /*0008*/ 	.byte	0x04, 0x17
        /*000a*/ 	.short	(.L_13 - .L_12)
.L_12:
        /*000c*/ 	.word	0x00000000
        /*0010*/ 	.short	0x0007
        /*0012*/ 	.short	0x0038
        /*0014*/ 	.byte	0x00, 0xf0, 0x11, 0x00


	//----- nvinfo : EIATTR_KPARAM_INFO
	.align		4
.L_13:
        /*0018*/ 	.byte	0x04, 0x17
        /*001a*/ 	.short	(.L_15 - .L_14)
.L_14:
        /*001c*/ 	.word	0x00000000
        /*0020*/ 	.short	0x0006
        /*0022*/ 	.short	0x0030
        /*0024*/ 	.byte	0x00, 0xf4, 0x21, 0x00


	//----- nvinfo : EIATTR_KPARAM_INFO
	.align		4
.L_15:
        /*0028*/ 	.byte	0x04, 0x17
        /*002a*/ 	.short	(.L_17 - .L_16)
.L_16:
        /*002c*/ 	.word	0x00000000
        /*0030*/ 	.short	0x0005
        /*0032*/ 	.short	0x0028
        /*0034*/ 	.byte	0x00, 0xf4, 0x21, 0x00


	//----- nvinfo : EIATTR_KPARAM_INFO
	.align		4
.L_17:
        /*0038*/ 	.byte	0x04, 0x17
        /*003a*/ 	.short	(.L_19 - .L_18)
.L_18:
        /*003c*/ 	.word	0x00000000
        /*0040*/ 	.short	0x0004
        /*0042*/ 	.short	0x0020
        /*0044*/ 	.byte	0x00, 0xf4, 0x21, 0x00


	//----- nvinfo : EIATTR_KPARAM_INFO
	.align		4
.L_19:
        /*0048*/ 	.byte	0x04, 0x17
        /*004a*/ 	.short	(.L_21 - .L_20)
.L_20:
        /*004c*/ 	.word	0x00000000
        /*0050*/ 	.short	0x0003
        /*0052*/ 	.short	0x0018
        /*0054*/ 	.byte	0x00, 0xf4, 0x21, 0x00


	//----- nvinfo : EIATTR_KPARAM_INFO
	.align		4
.L_21:
        /*0058*/ 	.byte	0x04, 0x17
        /*005a*/ 	.short	(.L_23 - .L_22)
.L_22:
        /*005c*/ 	.word	0x00000000
        /*0060*/ 	.short	0x0002
        /*0062*/ 	.short	0x0010
        /*0064*/ 	.byte	0x00, 0xf4, 0x21, 0x00


	//----- nvinfo : EIATTR_KPARAM_INFO
	.align		4
.L_23:
        /*0068*/ 	.byte	0x04, 0x17
        /*006a*/ 	.short	(.L_25 - .L_24)
.L_24:
        /*006c*/ 	.word	0x00000000
        /*0070*/ 	.short	0x0001
        /*0072*/ 	.short	0x0008
        /*0074*/ 	.byte	0x00, 0xf4, 0x21, 0x00


	//----- nvinfo : EIATTR_KPARAM_INFO
	.align		4
.L_25:
        /*0078*/ 	.byte	0x04, 0x17
        /*007a*/ 	.short	(.L_27 - .L_26)
.L_26:
        /*007c*/ 	.word	0x00000000
        /*0080*/ 	.short	0x0000
        /*0082*/ 	.short	0x0000
        /*0084*/ 	.byte	0x00, 0xf4, 0x21, 0x00


	//----- nvinfo : EIATTR_SPARSE_MMA_MASK
	.align		4
.L_27:
        /*0088*/ 	.byte	0x03, 0x50
        /*008a*/ 	.short	0x0000


	//----- nvinfo : EIATTR_MAXREG_COUNT
	.align		4
        /*008c*/ 	.byte	0x03, 0x1b
        /*008e*/ 	.short	0x00ff


	//----- nvinfo : EIATTR_EXIT_INSTR_OFFSETS
	.align		4
        /*0090*/ 	.byte	0x04, 0x1c
        /*0092*/ 	.short	(.L_29 - .L_28)


	//   ....[0]....
.L_28:
        /*0094*/ 	.word	0x00000510


	//   ....[1]....
        /*0098*/ 	.word	0x00000530


	//----- nvinfo : EIATTR_REQNTID
	.align		4
.L_29:
        /*009c*/ 	.byte	0x04, 0x10
        /*009e*/ 	.short	(.L_31 - .L_30)
.L_30:
        /*00a0*/ 	.word	0x00000080
        /*00a4*/ 	.word	0x00000001
        /*00a8*/ 	.word	0x00000001


	//----- nvinfo : EIATTR_CBANK_PARAM_SIZE
	.align		4
.L_31:
        /*00ac*/ 	.byte	0x03, 0x19
        /*00ae*/ 	.short	0x003c


	//----- nvinfo : EIATTR_PARAM_CBANK
	.align		4
        /*00b0*/ 	.byte	0x04, 0x0a
        /*00b2*/ 	.short	(.L_33 - .L_32)
	.align		4
.L_32:
        /*00b4*/ 	.word	index@(.nv.constant0.triton_poi_fused__native_batch_norm_legit_no_training_relu_threshold_backward_1)
        /*00b8*/ 	.short	0x0210
        /*00ba*/ 	.short	0x003c


	//----- nvinfo : EIATTR_SW_WAR
	.align		4
.L_33:
        /*00bc*/ 	.byte	0x04, 0x36
        /*00be*/ 	.short	(.L_35 - .L_34)
.L_34:
        /*00c0*/ 	.word	0x00000008
.L_35:


//--------------------- .nv.callgraph             --------------------------
	.section	.nv.callgraph,"",@"SHT_CUDA_CALLGRAPH"
	.align	4
	.sectionentsize	8
	.align		4
        /*0000*/ 	.word	0x00000000
	.align		4
        /*0004*/ 	.word	0xffffffff
	.align		4
        /*0008*/ 	.word	0x00000000
	.align		4
        /*000c*/ 	.word	0xfffffffe
	.align		4
        /*0010*/ 	.word	0x00000000
	.align		4
        /*0014*/ 	.word	0xfffffffd
	.align		4
        /*0018*/ 	.word	0x00000000
	.align		4
        /*001c*/ 	.word	0xfffffffc


//--------------------- .nv.constant4             --------------------------
	.section	.nv.constant4,"a",@progbits
	.align	8
	.align		8
.nv.constant4:
        /*0000*/ 	.dword	_$_str
	.align		8
        /*0008*/ 	.dword	_$_str_$_2


//--------------------- .text.triton_poi_fused__native_batch_norm_legit_no_training_relu_threshold_backward_1 --------------------------
	.section	.text.triton_poi_fused__native_batch_norm_legit_no_training_relu_threshold_backward_1,"ax",@progbits
	.align	128
        .global         triton_poi_fused__native_batch_norm_legit_no_training_relu_threshold_backward_1
        .type           triton_poi_fused__native_batch_norm_legit_no_training_relu_threshold_backward_1,@function
        .size           triton_poi_fused__native_batch_norm_legit_no_training_relu_threshold_backward_1,(.L_x_1 - triton_poi_fused__native_batch_norm_legit_no_training_relu_threshold_backward_1)
        .other          triton_poi_fused__native_batch_norm_legit_no_training_relu_threshold_backward_1,@"STO_CUDA_ENTRY STV_DEFAULT"
triton_poi_fused__native_batch_norm_legit_no_training_relu_threshold_backward_1:
.text.triton_poi_fused__native_batch_norm_legit_no_training_relu_threshold_backward_1:
[----:B------:R-:W0:Y:S01]  /*0000*/  LDC R1, c[0x0][0x28] ;  /* 0x00000a00ff017b82 */ /* 0x000e220000000800 */
[----:B------:R-:W1:Y:S07]  /*0010*/  S2R R0, SR_TID.X ;  /* 0x0000000000007919 */ /* 0x000e6e0000002100 */
[----:B------:R-:W2:Y:S01]  /*0020*/  LDC.64 R8, c[0x0][0x220] ;  /* 0x00008800ff087b82 */ /* 0x000ea20000000a00 */
[----:B------:R-:W-:Y:S01]  /*0030*/  ULDC.64 UR4, c[0x0][0x208] ;  /* 0x0000820000047ab9 */ /* 0x000fe20000000a00 */
[----:B------:R-:W3:Y:S06]  /*0040*/  S2R R5, SR_CTAID.X ;  /* 0x0000000000057919 */ /* 0x000eec0000002500 */
[----:B------:R-:W4:Y:S08]  /*0050*/  LDC.64 R16, c[0x0][0x218] ;  /* 0x00008600ff107b82 */ /* 0x000f300000000a00 */
[----:B------:R-:W5:Y:S08]  /*0060*/  LDC.64 R14, c[0x0][0x210] ;  /* 0x00008400ff0e7b82 */ /* 0x000f700000000a00 */
[----:B------:R-:W4:Y:S08]  /*0070*/  LDC.64 R10, c[0x0][0x228] ;  /* 0x00008a00ff0a7b82 */ /* 0x000f300000000a00 */
[----:B------:R-:W4:Y:S01]  /*0080*/  LDC.64 R18, c[0x0][0x230] ;  /* 0x00008c00ff127b82 */ /* 0x000f220000000a00 */
[----:B-1----:R-:W-:Y:S01]  /*0090*/  IMAD.SHL.U32 R0, R0, 0x2, RZ ;  /* 0x0000000200007824 */ /* 0x002fe200078e00ff */
[----:B------:R-:W-:-:S02]  /*00a0*/  CS2R R6, SRZ ;  /* 0x0000000000067805 */ /* 0x000fc4000001ff00 */
[----:B---3--:R-:W-:Y:S01]  /*00b0*/  SHF.R.S32.HI R3, RZ, 0x17, R5 ;  /* 0x00000017ff037819 */ /* 0x008fe20000011405 */
[----:B------:R-:W-:Y:S01]  /*00c0*/  ULDC.64 UR6, c[0x0][0x240] ;  /* 0x0000900000067ab9 */ /* 0x000fe20000000a00 */
[----:B------:R-:W-:Y:S02]  /*00d0*/  LOP3.LUT R0, R0, 0xfe, RZ, 0xc0, !PT ;  /* 0x000000fe00007812 */ /* 0x000fe400078ec0ff */
[----:B------:R-:W-:-:S03]  /*00e0*/  SGXT R3, R3, 0x1 ;  /* 0x000000010303781a */ /* 0x000fc60000000200 */
[----:B------:R-:W-:Y:S01]  /*00f0*/  IMAD R0, R5, 0x100, R0 ;  /* 0x0000010005007824 */ /* 0x000fe200078e0200 */
[----:B------:R-:W-:-:S04]  /*0100*/  CS2R R4, SRZ ;  /* 0x0000000000047805 */ /* 0x000fc8000001ff00 */
[----:B------:R-:W-:Y:S02]  /*0110*/  LEA.HI R3, R3, R0, RZ, 0x6 ;  /* 0x0000000003037211 */ /* 0x000fe400078f30ff */
[----:B------:R-:W-:Y:S02]  /*0120*/  ISETP.GE.AND P0, PT, R0, 0x400, PT ;  /* 0x000004000000780c */ /* 0x000fe40003f06270 */
[----:B------:R-:W-:-:S04]  /*0130*/  SHF.R.S32.HI R3, RZ, 0x6, R3 ;  /* 0x00000006ff037819 */ /* 0x000fc80000011403 */
[----:B------:R-:W-:-:S04]  /*0140*/  LEA.HI R2, R3, R3, RZ, 0x2 ;  /* 0x0000000303027211 */ /* 0x000fc800078f10ff */
[----:B------:R-:W-:-:S05]  /*0150*/  LOP3.LUT R2, R2, 0xfffffffc, RZ, 0xc0, !PT ;  /* 0xfffffffc02027812 */ /* 0x000fca00078ec0ff */
[----:B------:R-:W-:-:S04]  /*0160*/  IMAD.IADD R13, R3, 0x1, -R2 ;  /* 0x00000001030d7824 */ /* 0x000fc800078e0a02 */
[----:B--2---:R-:W-:-:S05]  /*0170*/  IMAD.WIDE R8, R13, 0x4, R8 ;  /* 0x000000040d087825 */ /* 0x004fca00078e0208 */
[----:B------:R-:W2:Y:S04]  /*0180*/  @!P0 LDG.E.EL R4, desc[UR4][R8.64] ;  /* 0x0000000408048981 */ /* 0x000ea8000c2e1900 */
[----:B------:R1:W3:Y:S01]  /*0190*/  @!P0 LDG.E.EL R5, desc[UR4][R8.64] ;  /* 0x0000000408058981 */ /* 0x0002e2000c2e1900 */
[----:B------:R-:W-:Y:S01]  /*01a0*/  CS2R R2, SRZ ;  /* 0x0000000000027805 */ /* 0x000fe2000001ff00 */
[----:B----4-:R-:W-:-:S04]  /*01b0*/  IMAD.WIDE R16, R13, 0x4, R16 ;  /* 0x000000040d107825 */ /* 0x010fc800078e0210 */
[----:B-----5:R-:W-:Y:S01]  /*01c0*/  IMAD.WIDE R14, R0, 0x4, R14 ;  /* 0x00000004000e7825 */ /* 0x020fe200078e020e */
[----:B------:R-:W4:Y:S03]  /*01d0*/  @!P0 LDG.E.EL R7, desc[UR4][R16.64] ;  /* 0x0000000410078981 */ /* 0x000f26000c2e1900 */
[C---:B01----:R-:W-:Y:S01]  /*01e0*/  IMAD.WIDE R8, R13.reuse, 0x4, R10 ;  /* 0x000000040d087825 */ /* 0x043fe200078e020a */
[----:B------:R-:W5:Y:S01]  /*01f0*/  @!P0 LDG.E.EL R6, desc[UR4][R16.64] ;  /* 0x0000000410068981 */ /* 0x000f62000c2e1900 */
[----:B------:R-:W-:Y:S02]  /*0200*/  CS2R R10, SRZ ;  /* 0x00000000000a7805 */ /* 0x000fe4000001ff00 */
[----:B------:R-:W-:Y:S01]  /*0210*/  IMAD.WIDE R18, R13, 0x4, R18 ;  /* 0x000000040d127825 */ /* 0x000fe200078e0212 */
[----:B------:R-:W5:Y:S01]  /*0220*/  @!P0 LDG.E.64 R2, desc[UR4][R14.64] ;  /* 0x000000040e028981 */ /* 0x000f62000c1e1b00 */
[----:B------:R-:W-:-:S03]  /*0230*/  CS2R R12, SRZ ;  /* 0x00000000000c7805 */ /* 0x000fc6000001ff00 */
[----:B------:R-:W4:Y:S04]  /*0240*/  @!P0 LDG.E.EL R11, desc[UR4][R18.64] ;  /* 0x00000004120b8981 */ /* 0x000f28000c2e1900 */
[----:B------:R-:W4:Y:S04]  /*0250*/  @!P0 LDG.E.EL R13, desc[UR4][R8.64] ;  /* 0x00000004080d8981 */ /* 0x000f28000c2e1900 */
[----:B------:R0:W4:Y:S04]  /*0260*/  @!P0 LDG.E.EL R12, desc[UR4][R8.64] ;  /* 0x00000004080c8981 */ /* 0x000128000c2e1900 */
[----:B------:R-:W4:Y:S01]  /*0270*/  @!P0 LDG.E.EL R10, desc[UR4][R18.64] ;  /* 0x00000004120a8981 */ /* 0x000f22000c2e1900 */
[----:B0-----:R-:W-:-:S02]  /*0280*/  IMAD.MOV.U32 R9, RZ, RZ, 0x3e800000 ;  /* 0x3e800000ff097424 */ /* 0x001fc400078e00ff */
[----:B--2---:R-:W-:Y:S01]  /*0290*/  FADD R4, R4, 9.9999997473787516356e-06 ;  /* 0x3727c5ac04047421 */ /* 0x004fe20000000000 */
[----:B---3--:R-:W-:-:S03]  /*02a0*/  FADD R5, R5, 9.9999997473787516356e-06 ;  /* 0x3727c5ac05057421 */ /* 0x008fc60000000000 */
[----:B------:R-:W0:Y:S08]  /*02b0*/  MUFU.SQRT R16, R4 ;  /* 0x0000000400107308 */ /* 0x000e300000002000 */
[----:B------:R-:W1:Y:S01]  /*02c0*/  MUFU.SQRT R14, R5 ;  /* 0x00000005000e7308 */ /* 0x000e620000002000 */
[C---:B0-----:R-:W-:Y:S02]  /*02d0*/  FSETP.GT.AND P1, PT, R16.reuse, 8.50705917302346158658e+37, PT ;  /* 0x7e8000001000780b */ /* 0x041fe40003f24000 */
[----:B------:R-:W-:-:S02]  /*02e0*/  FSETP.GEU.AND P3, PT, R16, 1.175494350822287508e-38, PT ;  /* 0x008000001000780b */ /* 0x000fc40003f6e000 */
[C---:B-1----:R-:W-:Y:S02]  /*02f0*/  FSETP.GT.AND P2, PT, R14.reuse, 8.50705917302346158658e+37, PT ;  /* 0x7e8000000e00780b */ /* 0x042fe40003f44000 */
[----:B------:R-:W-:-:S07]  /*0300*/  FSETP.GEU.AND P4, PT, R14, 1.175494350822287508e-38, PT ;  /* 0x008000000e00780b */ /* 0x000fce0003f8e000 */
[----:B------:R-:W-:-:S04]  /*0310*/  @P1 FMUL R16, R16, 0.25 ;  /* 0x3e80000010101820 */ /* 0x000fc80000400000 */
[----:B------:R-:W-:Y:S01]  /*0320*/  @!P3 FMUL R16, R16, 16777216 ;  /* 0x4b8000001010b820 */ /* 0x000fe20000400000 */
[----:B------:R-:W-:-:S04]  /*0330*/  @P2 FMUL R14, R14, 0.25 ;  /* 0x3e8000000e0e2820 */ /* 0x000fc80000400000 */
[----:B------:R-:W-:Y:S01]  /*0340*/  @!P4 FMUL R14, R14, 16777216 ;  /* 0x4b8000000e0ec820 */ /* 0x000fe20000400000 */
[----:B------:R-:W0:Y:S01]  /*0350*/  MUFU.RCP R16, R16 ;  /* 0x0000001000107308 */ /* 0x000e220000001000 */
[----:B------:R-:W-:-:S07]  /*0360*/  FSEL R5, R9, 1, P1 ;  /* 0x3f80000009057808 */ /* 0x000fce0000800000 */
[----:B------:R-:W1:Y:S01]  /*0370*/  MUFU.RCP R14, R14 ;  /* 0x0000000e000e7308 */ /* 0x000e620000001000 */
[----:B------:R-:W-:Y:S01]  /*0380*/  FSEL R9, R9, 1, P2 ;  /* 0x3f80000009097808 */ /* 0x000fe20001000000 */
[----:B------:R-:W-:-:S04]  /*0390*/  @!P3 FMUL R5, R5, 16777216 ;  /* 0x4b8000000505b820 */ /* 0x000fc80000400000 */
[----:B------:R-:W-:Y:S01]  /*03a0*/  @!P4 FMUL R9, R9, 16777216 ;  /* 0x4b8000000909c820 */ /* 0x000fe20000400000 */
[----:B0-----:R-:W-:Y:S02]  /*03b0*/  FMUL R8, R16, R5 ;  /* 0x0000000510087220 */ /* 0x001fe40000400000 */
[----:B------:R-:W0:Y:S01]  /*03c0*/  LDC.64 R4, c[0x0][0x238] ;  /* 0x00008e00ff047b82 */ /* 0x000e220000000a00 */
[----:B-----5:R-:W-:Y:S01]  /*03d0*/  FADD R6, -R6, R3 ;  /* 0x0000000306067221 */ /* 0x020fe20000000100 */
[----:B----4-:R-:W-:Y:S01]  /*03e0*/  FADD R7, -R7, R2 ;  /* 0x0000000207077221 */ /* 0x010fe20000000100 */
[----:B-1----:R-:W-:-:S03]  /*03f0*/  FMUL R9, R14, R9 ;  /* 0x000000090e097220 */ /* 0x002fc60000400000 */
[----:B------:R-:W-:Y:S01]  /*0400*/  FMUL R7, R8, R7 ;  /* 0x0000000708077220 */ /* 0x000fe20000400000 */
[----:B------:R-:W-:-:S03]  /*0410*/  FMUL R6, R9, R6 ;  /* 0x0000000609067220 */ /* 0x000fc60000400000 */
[----:B------:R-:W-:Y:S01]  /*0420*/  FFMA R7, R7, R13, R10 ;  /* 0x0000000d07077223 */ /* 0x000fe2000000000a */
[----:B------:R-:W-:-:S04]  /*0430*/  FFMA R6, R6, R12, R11 ;  /* 0x0000000c06067223 */ /* 0x000fc8000000000b */
[C---:B------:R-:W-:Y:S02]  /*0440*/  FSETP.GEU.AND P2, PT, R7.reuse, RZ, PT ;  /* 0x000000ff0700720b */ /* 0x040fe40003f4e000 */
[C---:B------:R-:W-:Y:S02]  /*0450*/  FSETP.GEU.AND P1, PT, R6.reuse, RZ, PT ;  /* 0x000000ff0600720b */ /* 0x040fe40003f2e000 */
[----:B------:R-:W-:Y:S02]  /*0460*/  FSEL R8, R7, RZ, P2 ;  /* 0x000000ff07087208 */ /* 0x000fe40001000000 */
[----:B------:R-:W-:Y:S01]  /*0470*/  FSEL R9, R6, RZ, P1 ;  /* 0x000000ff06097208 */ /* 0x000fe20000800000 */
[----:B0-----:R-:W-:Y:S01]  /*0480*/  IMAD.WIDE R4, R0, 0x4, R4 ;  /* 0x0000000400047825 */ /* 0x001fe200078e0204 */
[----:B------:R-:W-:Y:S02]  /*0490*/  FSETP.GTU.AND P3, PT, R8, RZ, PT ;  /* 0x000000ff0800720b */ /* 0x000fe40003f6c000 */
[----:B------:R-:W-:-:S02]  /*04a0*/  FSETP.GTU.AND P2, PT, R9, RZ, PT ;  /* 0x000000ff0900720b */ /* 0x000fc40003f4c000 */
[----:B------:R-:W-:Y:S02]  /*04b0*/  IADD3 R2, P1, R0, UR6, RZ ;  /* 0x0000000600027c10 */ /* 0x000fe4000ff3e0ff */
[----:B------:R-:W-:Y:S02]  /*04c0*/  SEL R7, RZ, 0x100, P2 ;  /* 0x00000100ff077807 */ /* 0x000fe40001000000 */
[----:B------:R-:W-:Y:S01]  /*04d0*/  SEL R6, RZ, 0x1, P3 ;  /* 0x00000001ff067807 */ /* 0x000fe20001800000 */
[----:B------:R0:W-:Y:S01]  /*04e0*/  @!P0 STG.E.64 desc[UR4][R4.64], R8 ;  /* 0x0000000804008986 */ /* 0x0001e2000c101b04 */
[----:B------:R-:W-:-:S03]  /*04f0*/  LEA.HI.X.SX32 R3, R0, UR7, 0x1, P1 ;  /* 0x0000000700037c11 */ /* 0x000fc600088f0eff */
[----:B------:R-:W-:Y:S01]  /*0500*/  IMAD.IADD R7, R6, 0x1, R7 ;  /* 0x0000000106077824 */ /* 0x000fe200078e0207 */
[----:B0-----:R-:W-:Y:S06]  /*0510*/  @P0 EXIT ;  /* 0x000000000000094d */ /* 0x001fec0003800000 */
[----:B------:R-:W-:Y:S01]  /*0520*/  STG.E.U16 desc[UR4][R2.64], R7 ;  /* 0x0000000702007986 */ /* 0x000fe2000c101504 */
[----:B------:R-:W-:Y:S05]  /*0530*/  EXIT ;  /* 0x000000000000794d */ /* 0x000fea0003800000 */
.L_x_0:
[----:B------:R-:W-:-:S00]  /*0540*/  BRA `(.L_x_0) ;  /* 0xfffffffc00fc7947 */ /* 0x000fc0000383ffff */
[----:B------:R-:W-:-:S00]  /*0550*/  NOP ;  /* 0x0000000000007918 */ /* 0x000fc00000000000 */
        /* <DEDUP_REMOVED lines=10> */
.L_x_1:


//--------------------- .nv.global.init           --------------------------
	.section	.nv.global.init,"aw",@progbits
.nv.global.init:
	.type		_$_str,@object
	.size		_$_str,(_$_str_$_2 - _$_str)
_$_str:
        /*0000*/ 	.byte	0x5f, 0x5f, 0x43, 0x55, 0x44, 0x41, 0x5f, 0x46, 0x54, 0x5a, 0x00
	.type		_$_str_$_2,@object
	.size		_$_str_$_2,(.L_1 - _$_str_$_2)
_$_str_$_2:
        /*000b*/ 	.byte	0x5f, 0x5f, 0x43, 0x55, 0x44, 0x41, 0x5f, 0x50, 0x52, 0x45, 0x43, 0x5f, 0x53, 0x51, 0x52, 0x54
        /*001b*/ 	.byte	0x00
.L_1:


//--------------------- .nv.constant0.triton_poi_fused__native_batch_norm_legit_no_training_relu_threshold_backward_1 --------------------------
	.section	.nv.constant0.triton_poi_fused__native_batch_norm_legit_no_training_relu_threshold_backward_1,"a",@progbits
	.sectionflags	@""
	.align	4
.nv.constant0.triton_poi_fused__native_batch_norm_legit_no_training_relu_threshold_backward_1:
	.zero		588
